def gluon_mma(
    a_ptr,
    b_ptr,
    c_ptr,
    M: gl.constexpr,
    N: gl.constexpr,
    K: gl.constexpr,
    BLK_A: gl.constexpr,
    BLK_B: gl.constexpr,
    SHARED_A: gl.constexpr,
    SHARED_B: gl.constexpr,
    ACC_LAYOUT: gl.constexpr,
    TMEM_LAYOUT: gl.constexpr,
    USE_TCGEN05: gl.constexpr,
    IS_ASYNC: gl.constexpr,
):
    offs_m = gl.arange(0, M, layout=gl.SliceLayout(1, BLK_A))
    offs_ka = gl.arange(0, K, layout=gl.SliceLayout(0, BLK_A))
    offs_kb = gl.arange(0, K, layout=gl.SliceLayout(1, BLK_B))
    offs_n = gl.arange(0, N, layout=gl.SliceLayout(0, BLK_B))
    a = gl.load(a_ptr + offs_m[:, None] * K + offs_ka[None, :])
    b = gl.load(b_ptr + offs_kb[:, None] * N + offs_n[None, :])
    a_smem = gl.allocate_shared_memory(a.dtype, [M, K], SHARED_A, a)
    b_smem = gl.allocate_shared_memory(b.dtype, [K, N], SHARED_B, b)

    if USE_TCGEN05:
        fence_async_shared()
        bar = gl.allocate_shared_memory(gl.int64, [1], mbarrier.MBarrierLayout())
        mbarrier.init(bar, count=1)
        acc_tmem = allocate_tensor_memory(gl.float32, [M, N], TMEM_LAYOUT)
        tcgen05_mma(a_smem, b_smem, acc_tmem, use_acc=False)
        tcgen05_commit(bar)
        mbarrier.wait(bar, phase=0)
        mbarrier.invalidate(bar)
        acc = acc_tmem.load(ACC_LAYOUT)
    else:
        acc = gl.zeros([M, N], dtype=gl.float32, layout=ACC_LAYOUT)
        acc = hopper.warpgroup_mma(a_smem, b_smem, acc, is_async=IS_ASYNC)
        if IS_ASYNC:
            acc = hopper.warpgroup_mma_wait(num_outstanding=0, deps=[acc])

    out_layout: gl.constexpr = gl.BlockedLayout(
        [1, 1], [1, 32], [gl.num_warps(), 1], [1, 0]
    )
    acc = gl.convert_layout(acc, out_layout)
    offs_cm = gl.arange(0, M, layout=gl.SliceLayout(1, out_layout))
    offs_cn = gl.arange(0, N, layout=gl.SliceLayout(0, out_layout))
    gl.store(c_ptr + offs_cm[:, None] * N + offs_cn[None, :], acc)

# config = {"BLOCK_K": 16, "BLOCK_M": 64, "BLOCK_N": 64, "arch": "sm_90", "dtype": "fp16", "is_async": 1, "num_warps": 8}
# arch = sm_90


// ===== COMPILED SASS (sm_90a) =====

	.target	sm_90a

	.elftype	@"ET_EXEC"


//--------------------- .note.nv.tkinfo           --------------------------
	.section	.note.nv.tkinfo,"",@"SHT_NOTE"
	.sectionflags	@"SHF_NOTE_NV_TKINFO"
	.tkinfo
        /*0018*/ 	.word	0x00000002
        /*0030*/ 	.string	""
        /*0030*/ 	.string	"ptxas"
        /*0030*/ 	.string	"Cuda compilation tools, release 13.0, V13.0.88"
        /*0030*/ 	.string	"Build cuda_13.0.r13.0/compiler.36424714_0"
        /*0030*/ 	.string	"-v  -suppress-debug-info  -lineinfo  -arch sm_90a "



//--------------------- .note.nv.cuinfo           --------------------------
	.section	.note.nv.cuinfo,"",@"SHT_NOTE"
	.sectionflags	@"SHF_NOTE_NV_CUINFO"
        /*0018*/ 	.short	0x0002
        /*001a*/ 	.short	0x005a
        /*001c*/ 	.short	0x0082
	.zero		2


//--------------------- .nv.info                  --------------------------
	.section	.nv.info,"",@"SHT_CUDA_INFO"
	.align	4


	//----- nvinfo : EIATTR_REGCOUNT
	.align		4
        /*0000*/ 	.byte	0x04, 0x2f
        /*0002*/ 	.short	(.L_1 - .L_0)
	.align		4
.L_0:
        /*0004*/ 	.word	index@(gluon_mma)
        /*0008*/ 	.word	0x00000040


	//----- nvinfo : EIATTR_FRAME_SIZE
	.align		4
.L_1:
        /*000c*/ 	.byte	0x04, 0x11
        /*000e*/ 	.short	(.L_3 - .L_2)
	.align		4
.L_2:
        /*0010*/ 	.word	index@(gluon_mma)
        /*0014*/ 	.word	0x00000000


	//----- nvinfo : EIATTR_MIN_STACK_SIZE
	.align		4
.L_3:
        /*0018*/ 	.byte	0x04, 0x12
        /*001a*/ 	.short	(.L_5 - .L_4)
	.align		4
.L_4:
        /*001c*/ 	.word	index@(gluon_mma)
        /*0020*/ 	.word	0x00000000
.L_5:


//--------------------- .nv.compat                --------------------------
	.section	.nv.compat,"",@"SHT_CUDA_COMPAT_INFO"
	.align	4
        /*0000*/ 	.byte	0x02, 0x09, 0x01, 0x00, 0x02, 0x02, 0x04, 0x00, 0x02, 0x05, 0x05, 0x00, 0x03, 0x07, 0x01, 0x01
        /*0010*/ 	.byte	0x02, 0x03, 0x00, 0x00, 0x02, 0x06, 0x01, 0x00, 0x04, 0x0b, 0x08, 0x00, 0x00, 0x00, 0x00, 0x00
        /*0020*/ 	.byte	0x00, 0x00, 0x00, 0x00


//--------------------- .nv.info.gluon_mma        --------------------------
	.section	.nv.info.gluon_mma,"",@"SHT_CUDA_INFO"
	.sectionflags	@""
	.align	4


	//----- nvinfo : EIATTR_CUDA_API_VERSION
	.align		4
        /*0000*/ 	.byte	0x04, 0x37
        /*0002*/ 	.short	(.L_7 - .L_6)
.L_6:
        /*0004*/ 	.word	0x00000082


	//----- nvinfo : EIATTR_KPARAM_INFO
	.align		4
.L_7:
        /*0008*/ 	.byte	0x04, 0x17
        /*000a*/ 	.short	(.L_9 - .L_8)
.L_8:
        /*000c*/ 	.word	0x00000000
        /*0010*/ 	.short	0x0004
        /*0012*/ 	.short	0x0020
        /*0014*/ 	.byte	0x00, 0xf4, 0x21, 0x00


	//----- nvinfo : EIATTR_KPARAM_INFO
	.align		4
.L_9:
        /*0018*/ 	.byte	0x04, 0x17
        /*001a*/ 	.short	(.L_11 - .L_10)
.L_10:
        /*001c*/ 	.word	0x00000000
        /*0020*/ 	.short	0x0003
        /*0022*/ 	.short	0x0018
        /*0024*/ 	.byte	0x00, 0xf4, 0x21, 0x00


	//----- nvinfo : EIATTR_KPARAM_INFO
	.align		4
.L_11:
        /*0028*/ 	.byte	0x04, 0x17
        /*002a*/ 	.short	(.L_13 - .L_12)
.L_12:
        /*002c*/ 	.word	0x00000000
        /*0030*/ 	.short	0x0002
        /*0032*/ 	.short	0x0010
        /*0034*/ 	.byte	0x00, 0xf4, 0x21, 0x00


	//----- nvinfo : EIATTR_KPARAM_INFO
	.align		4
.L_13:
        /*0038*/ 	.byte	0x04, 0x17
        /*003a*/ 	.short	(.L_15 - .L_14)
.L_14:
        /*003c*/ 	.word	0x00000000
        /*0040*/ 	.short	0x0001
        /*0042*/ 	.short	0x0008
        /*0044*/ 	.byte	0x00, 0xf4, 0x21, 0x00


	//----- nvinfo : EIATTR_KPARAM_INFO
	.align		4
.L_15:
        /*0048*/ 	.byte	0x04, 0x17
        /*004a*/ 	.short	(.L_17 - .L_16)
.L_16:
        /*004c*/ 	.word	0x00000000
        /*0050*/ 	.short	0x0000
        /*0052*/ 	.short	0x0000
        /*0054*/ 	.byte	0x00, 0xf4, 0x21, 0x00


	//----- nvinfo : EIATTR_SPARSE_MMA_MASK
	.align		4
.L_17:
        /*0058*/ 	.byte	0x03, 0x50
        /*005a*/ 	.short	0x0000


	//----- nvinfo : EIATTR_MAXREG_COUNT
	.align		4
        /*005c*/ 	.byte	0x03, 0x1b
        /*005e*/ 	.short	0x00ff


	//----- nvinfo : EIATTR_NUM_BARRIERS
	.align		4
        /*0060*/ 	.byte	0x02, 0x4c
        /*0062*/ 	.byte	0x01
	.zero		1


	//----- nvinfo : EIATTR_MERCURY_ISA_VERSION
	.align		4
        /*0064*/ 	.byte	0x03, 0x5f
        /*0066*/ 	.short	0x0101


	//----- nvinfo : EIATTR_EXIT_INSTR_OFFSETS
	.align		4
        /*0068*/ 	.byte	0x04, 0x1c
        /*006a*/ 	.short	(.L_19 - .L_18)


	//   ....[0]....
.L_18:
        /*006c*/ 	.word	0x00000d60


	//----- nvinfo : EIATTR_REQNTID
	.align		4
.L_19:
        /*0070*/ 	.byte	0x04, 0x10
        /*0072*/ 	.short	(.L_21 - .L_20)
.L_20:
        /*0074*/ 	.word	0x00000100
        /*0078*/ 	.word	0x00000001
        /*007c*/ 	.word	0x00000001


	//----- nvinfo : EIATTR_CBANK_PARAM_SIZE
	.align		4
.L_21:
        /*0080*/ 	.byte	0x03, 0x19
        /*0082*/ 	.short	0x0028


	//----- nvinfo : EIATTR_PARAM_CBANK
	.align		4
        /*0084*/ 	.byte	0x04, 0x0a
        /*0086*/ 	.short	(.L_23 - .L_22)
	.align		4
.L_22:
        /*0088*/ 	.word	index@(.nv.constant0.gluon_mma)
        /*008c*/ 	.short	0x0210
        /*008e*/ 	.short	0x0028


	//----- nvinfo : EIATTR_SW_WAR
	.align		4
.L_23:
        /*0090*/ 	.byte	0x04, 0x36
        /*0092*/ 	.short	(.L_25 - .L_24)
.L_24:
        /*0094*/ 	.word	0x00000008
.L_25:


//--------------------- .nv.callgraph             --------------------------
	.section	.nv.callgraph,"",@"SHT_CUDA_CALLGRAPH"
	.align	4
	.sectionentsize	8
	.align		4
        /*0000*/ 	.word	0x00000000
	.align		4
        /*0004*/ 	.word	0xffffffff
	.align		4
        /*0008*/ 	.word	0x00000000
	.align		4
        /*000c*/ 	.word	0xfffffffe
	.align		4
        /*0010*/ 	.word	0x00000000
	.align		4
        /*0014*/ 	.word	0xfffffffd
	.align		4
        /*0018*/ 	.word	0x00000000
	.align		4
        /*001c*/ 	.word	0xfffffffc


//--------------------- .text.gluon_mma           --------------------------
	.section	.text.gluon_mma,"ax",@progbits
	.align	128
        .global         gluon_mma
        .type           gluon_mma,@function
        .size           gluon_mma,(.L_x_1 - gluon_mma)
        .other          gluon_mma,@"STO_CUDA_ENTRY STV_DEFAULT"
gluon_mma:
.text.gluon_mma:
[----:B------:R-:W-:Y:S01]  /*0000*/  LDC R1, c[0x0][0x28] ;  /* 0x00000a00ff017b82 */ /* 0x000fe20000000800 */
[----:B------:R-:W0:Y:S01]  /*0010*/  S2R R4, SR_TID.X ;  /* 0x0000000000047919 */ /* 0x000e220000002100 */
[----:B------:R-:W-:-:S06]  /*0020*/  ULDC.64 UR4, c[0x0][0x210] ;  /* 0x0000840000047ab9 */ /* 0x000fcc0000000a00 */
[----:B------:R-:W1:Y:S01]  /*0030*/  LDC.64 R6, c[0x0][0x218] ;  /* 0x00008600ff067b82 */ /* 0x000e620000000a00 */
[----:B------:R-:W-:Y:S01]  /*0040*/  ULDC.64 UR10, c[0x0][0x208] ;  /* 0x00008200000a7ab9 */ /* 0x000fe20000000a00 */
[----:B0-----:R-:W-:Y:S02]  /*0050*/  SHF.R.U32.HI R2, RZ, 0x5, R4 ;  /* 0x00000005ff027819 */ /* 0x001fe40000011604 */
[----:B------:R-:W-:Y:S02]  /*0060*/  LOP3.LUT R57, R4, 0xe0, RZ, 0xc0, !PT ;  /* 0x000000e004397812 */ /* 0x000fe400078ec0ff */
[----:B------:R-:W-:Y:S02]  /*0070*/  SGXT.U32 R2, R2, 0x3 ;  /* 0x000000030202781a */ /* 0x000fe40000000000 */
[----:B------:R-:W-:Y:S02]  /*0080*/  IADD3 R10, P0, R57, UR4, RZ ;  /* 0x00000004390a7c10 */ /* 0x000fe4000ff1e0ff */
[----:B------:R-:W-:-:S02]  /*0090*/  LOP3.LUT R56, R2, 0x8, RZ, 0xfc, !PT ;  /* 0x0000000802387812 */ /* 0x000fc400078efcff */
[----:B------:R-:W-:Y:S01]  /*00a0*/  LOP3.LUT R23, R2, 0x10, RZ, 0xfc, !PT ;  /* 0x0000001002177812 */ /* 0x000fe200078efcff */
[----:B------:R-:W-:Y:S01]  /*00b0*/  IMAD.X R11, RZ, RZ, UR5, P0 ;  /* 0x00000005ff0b7e24 */ /* 0x000fe200080e06ff */
[C---:B------:R-:W-:Y:S01]  /*00c0*/  LEA R12, P1, R56.reuse, UR4, 0x5 ;  /* 0x00000004380c7c11 */ /* 0x040fe2000f8228ff */
[----:B------:R-:W-:Y:S01]  /*00d0*/  IMAD.SHL.U32 R0, R56, 0x10, RZ ;  /* 0x0000001038007824 */ /* 0x000fe200078e00ff */
[----:B------:R-:W-:Y:S02]  /*00e0*/  LOP3.LUT R5, R4, 0xf, RZ, 0xc0, !PT ;  /* 0x0000000f04057812 */ /* 0x000fe400078ec0ff */
[C---:B------:R-:W-:Y:S02]  /*00f0*/  LEA R14, P0, R23.reuse, UR4, 0x5 ;  /* 0x00000004170e7c11 */ /* 0x040fe4000f8028ff */
[----:B------:R-:W-:Y:S01]  /*0100*/  LEA.HI.X R13, R0, UR5, RZ, 0x1, P1 ;  /* 0x00000005000d7c11 */ /* 0x000fe200088f0cff */
[----:B------:R-:W-:Y:S01]  /*0110*/  IMAD.SHL.U32 R0, R23, 0x10, RZ ;  /* 0x0000001017007824 */ /* 0x000fe200078e00ff */
[C---:B------:R-:W-:Y:S01]  /*0120*/  LOP3.LUT R22, R2.reuse, 0x18, RZ, 0xfc, !PT ;  /* 0x0000001802167812 */ /* 0x040fe200078efcff */
[----:B------:R-:W-:Y:S01]  /*0130*/  IMAD.WIDE.U32 R10, R5, 0x2, R10 ;  /* 0x00000002050a7825 */ /* 0x000fe200078e000a */
[----:B------:R-:W-:-:S02]  /*0140*/  LOP3.LUT R21, R2, 0x20, RZ, 0xfc, !PT ;  /* 0x0000002002157812 */ /* 0x000fc400078efcff */
[----:B------:R-:W-:Y:S01]  /*0150*/  LEA.HI.X R15, R0, UR5, RZ, 0x1, P0 ;  /* 0x00000005000f7c11 */ /* 0x000fe200080f0cff */
[----:B------:R-:W-:Y:S01]  /*0160*/  IMAD.WIDE.U32 R12, R5, 0x2, R12 ;  /* 0x00000002050c7825 */ /* 0x000fe200078e000c */
[----:B------:R-:W-:Y:S01]  /*0170*/  LOP3.LUT R3, R2, 0x28, RZ, 0xfc, !PT ;  /* 0x0000002802037812 */ /* 0x000fe200078efcff */
[----:B------:R0:W2:Y:S01]  /*0180*/  LDG.E.U16 R8, desc[UR10][R10.64] ;  /* 0x0000000a0a087981 */ /* 0x0000a2000c1e1500 */
[C---:B------:R-:W-:Y:S01]  /*0190*/  LEA R18, P0, R22.reuse, UR4, 0x5 ;  /* 0x0000000416127c11 */ /* 0x040fe2000f8028ff */
[----:B------:R-:W-:Y:S02]  /*01a0*/  IMAD.SHL.U32 R0, R22, 0x10, RZ ;  /* 0x0000001016007824 */ /* 0x000fe400078e00ff */
[----:B------:R3:W4:Y:S01]  /*01b0*/  LDG.E.U16 R9, desc[UR10][R12.64] ;  /* 0x0000000a0c097981 */ /* 0x000722000c1e1500 */
[----:B------:R-:W-:Y:S01]  /*01c0*/  IMAD.SHL.U32 R16, R21, 0x10, RZ ;  /* 0x0000001015107824 */ /* 0x000fe200078e00ff */
[----:B------:R-:W-:Y:S02]  /*01d0*/  LEA R24, P2, R3, UR4, 0x5 ;  /* 0x0000000403187c11 */ /* 0x000fe4000f8428ff */
[----:B------:R-:W-:Y:S01]  /*01e0*/  LEA.HI.X R19, R0, UR5, RZ, 0x1, P0 ;  /* 0x0000000500137c11 */ /* 0x000fe200080f0cff */
[----:B0-----:R-:W-:Y:S01]  /*01f0*/  IMAD.WIDE.U32 R10, R5, 0x2, R14 ;  /* 0x00000002050a7825 */ /* 0x001fe200078e000e */
[----:B------:R-:W-:-:S03]  /*0200*/  LEA R14, P1, R21, UR4, 0x5 ;  /* 0x00000004150e7c11 */ /* 0x000fc6000f8228ff */
[----:B---3--:R-:W-:Y:S01]  /*0210*/  IMAD.SHL.U32 R12, R3, 0x10, RZ ;  /* 0x00000010030c7824 */ /* 0x008fe200078e00ff */
[----:B------:R-:W-:Y:S01]  /*0220*/  LEA.HI.X R15, R16, UR5, RZ, 0x1, P1 ;  /* 0x00000005100f7c11 */ /* 0x000fe200088f0cff */
[----:B------:R-:W-:Y:S01]  /*0230*/  IMAD.SHL.U32 R20, R57, 0x2, RZ ;  /* 0x0000000239147824 */ /* 0x000fe200078e00ff */
[----:B------:R-:W-:Y:S01]  /*0240*/  LOP3.LUT R16, R2, 0x30, RZ, 0xfc, !PT ;  /* 0x0000003002107812 */ /* 0x000fe200078efcff */
[----:B------:R-:W-:Y:S01]  /*0250*/  IMAD.SHL.U32 R17, R56, 0x40, RZ ;  /* 0x0000004038117824 */ /* 0x000fe200078e00ff */
[----:B------:R-:W-:Y:S01]  /*0260*/  LEA.HI.X R25, R12, UR5, RZ, 0x1, P2 ;  /* 0x000000050c197c11 */ /* 0x000fe200090f0cff */
[C---:B------:R-:W-:Y:S01]  /*0270*/  IMAD.WIDE.U32 R12, R5.reuse, 0x2, R18 ;  /* 0x00000002050c7825 */ /* 0x040fe200078e0012 */
[----:B------:R-:W-:Y:S01]  /*0280*/  LOP3.LUT R2, R2, 0x38, RZ, 0xfc, !PT ;  /* 0x0000003802027812 */ /* 0x000fe200078efcff */
[----:B------:R-:W3:Y:S02]  /*0290*/  LDG.E.U16 R10, desc[UR10][R10.64] ;  /* 0x0000000a0a0a7981 */ /* 0x000ee4000c1e1500 */
[----:B------:R-:W-:Y:S01]  /*02a0*/  IMAD.WIDE.U32 R18, R5, 0x2, R24 ;  /* 0x0000000205127825 */ /* 0x000fe200078e0018 */
[C---:B------:R-:W-:Y:S01]  /*02b0*/  LEA R24, P0, R16.reuse, UR4, 0x5 ;  /* 0x0000000410187c11 */ /* 0x040fe2000f8028ff */
[----:B------:R0:W5:Y:S02]  /*02c0*/  LDG.E.U16 R30, desc[UR10][R12.64] ;  /* 0x0000000a0c1e7981 */ /* 0x000164000c1e1500 */
[----:B------:R-:W-:Y:S01]  /*02d0*/  IMAD.SHL.U32 R0, R16, 0x10, RZ ;  /* 0x0000001010007824 */ /* 0x000fe200078e00ff */
[-C--:B-1----:R-:W-:Y:S01]  /*02e0*/  LEA R28, P1, R57, R6.reuse, 0x2 ;  /* 0x00000006391c7211 */ /* 0x082fe200078210ff */
[C---:B------:R-:W-:Y:S01]  /*02f0*/  IMAD.WIDE.U32 R14, R5.reuse, 0x2, R14 ;  /* 0x00000002050e7825 */ /* 0x040fe200078e000e */
[----:B------:R-:W5:Y:S02]  /*0300*/  LDG.E.U16 R11, desc[UR10][R18.64] ;  /* 0x0000000a120b7981 */ /* 0x000f64000c1e1500 */
[----:B------:R-:W-:Y:S01]  /*0310*/  LEA.HI.X R25, R0, UR5, RZ, 0x1, P0 ;  /* 0x0000000500197c11 */ /* 0x000fe200080f0cff */
[C---:B------:R-:W-:Y:S01]  /*0320*/  IMAD.SHL.U32 R0, R2.reuse, 0x10, RZ ;  /* 0x0000001002007824 */ /* 0x040fe200078e00ff */
[----:B------:R-:W-:Y:S01]  /*0330*/  LEA R26, P0, R2, UR4, 0x5 ;  /* 0x00000004021a7c11 */ /* 0x000fe2000f8028ff */
[----:B------:R1:W5:Y:S01]  /*0340*/  LDG.E.U16 R31, desc[UR10][R14.64] ;  /* 0x0000000a0e1f7981 */ /* 0x000362000c1e1500 */
[----:B------:R-:W-:Y:S01]  /*0350*/  LEA.HI.X R29, R20, R7, RZ, 0x1, P1 ;  /* 0x00000007141d7211 */ /* 0x000fe200008f0cff */
[----:B0-----:R-:W-:Y:S01]  /*0360*/  IMAD.WIDE.U32 R12, R5, 0x2, R24 ;  /* 0x00000002050c7825 */ /* 0x001fe200078e0018 */
[----:B------:R-:W-:-:S02]  /*0370*/  LEA R24, P1, R56, R6, 0x7 ;  /* 0x0000000638187211 */ /* 0x000fc400078238ff */
[----:B------:R-:W-:Y:S02]  /*0380*/  LEA.HI.X R27, R0, UR5, RZ, 0x1, P0 ;  /* 0x00000005001b7c11 */ /* 0x000fe400080f0cff */
[----:B------:R-:W-:Y:S01]  /*0390*/  LOP3.LUT R0, R4, 0x1f, RZ, 0xc0, !PT ;  /* 0x0000001f04007812 */ /* 0x000fe200078ec0ff */
[----:B------:R0:W5:Y:S01]  /*03a0*/  LDG.E.U16 R12, desc[UR10][R12.64] ;  /* 0x0000000a0c0c7981 */ /* 0x000162000c1e1500 */
[----:B------:R-:W-:Y:S01]  /*03b0*/  LEA.HI.X R25, R17, R7, RZ, 0x1, P1 ;  /* 0x0000000711197211 */ /* 0x000fe200008f0cff */
[----:B------:R-:W-:-:S04]  /*03c0*/  IMAD.WIDE.U32 R6, R5, 0x2, R26 ;  /* 0x0000000205067825 */ /* 0x000fc800078e001a */
[C---:B-1----:R-:W-:Y:S02]  /*03d0*/  IMAD.WIDE.U32 R14, R0.reuse, 0x2, R28 ;  /* 0x00000002000e7825 */ /* 0x042fe400078e001c */
[----:B------:R1:W5:Y:S02]  /*03e0*/  LDG.E.U16 R6, desc[UR10][R6.64] ;  /* 0x0000000a06067981 */ /* 0x000364000c1e1500 */
[----:B------:R-:W-:Y:S02]  /*03f0*/  IMAD.WIDE.U32 R18, R0, 0x2, R24 ;  /* 0x0000000200127825 */ /* 0x000fe400078e0018 */
[----:B------:R-:W5:Y:S04]  /*0400*/  LDG.E.U16 R58, desc[UR10][R14.64] ;  /* 0x0000000a0e3a7981 */ /* 0x000f68000c1e1500 */
[----:B------:R-:W5:Y:S04]  /*0410*/  LDG.E.U16 R60, desc[UR10][R18.64] ;  /* 0x0000000a123c7981 */ /* 0x000f68000c1e1500 */
[----:B------:R1:W5:Y:S04]  /*0420*/  LDG.E.U16 R59, desc[UR10][R14.64+0x40] ;  /* 0x0000400a0e3b7981 */ /* 0x000368000c1e1500 */
[----:B------:R1:W5:Y:S01]  /*0430*/  LDG.E.U16 R61, desc[UR10][R18.64+0x40] ;  /* 0x0000400a123d7981 */ /* 0x000362000c1e1500 */
[----:B------:R-:W1:Y:S01]  /*0440*/  S2UR UR8, SR_CgaCtaId ;  /* 0x00000000000879c3 */ /* 0x000e620000008800 */
[----:B------:R-:W-:-:S02]  /*0450*/  LOP3.LUT R24, R4, 0x60, RZ, 0xc0, !PT ;  /* 0x0000006004187812 */ /* 0x000fc400078ec0ff */
[----:B0-----:R-:W-:-:S03]  /*0460*/  SHF.R.S32.HI R13, RZ, 0x7, R4 ;  /* 0x00000007ff0d7819 */ /* 0x001fc60000011404 */
[----:B------:R-:W-:Y:S01]  /*0470*/  IMAD R24, R5, 0x2, R24 ;  /* 0x0000000205187824 */ /* 0x000fe200078e0218 */
[----:B------:R-:W-:Y:S01]  /*0480*/  SGXT R5, R13, 0x1 ;  /* 0x000000010d05781a */ /* 0x000fe20000000200 */
[----:B------:R-:W-:Y:S01]  /*0490*/  IMAD R13, R57, 0x2, R0 ;  /* 0x00000002390d7824 */ /* 0x000fe200078e0200 */
[----:B------:R-:W-:Y:S01]  /*04a0*/  UMOV UR4, 0x400 ;  /* 0x0000040000047882 */ /* 0x000fe20000000000 */
[----:B------:R-:W-:Y:S01]  /*04b0*/  UMOV UR7, 0x40000040 ;  /* 0x4000004000077882 */ /* 0x000fe20000000000 */
[----:B-1----:R-:W-:Y:S01]  /*04c0*/  LOP3.LUT R7, R24, 0x90, R5, 0x78, !PT ;  /* 0x0000009018077812 */ /* 0x002fe200078e7805 */
[----:B------:R-:W-:Y:S01]  /*04d0*/  IMAD.SHL.U32 R14, R13, 0x2, RZ ;  /* 0x000000020d0e7824 */ /* 0x000fe200078e00ff */
[----:B------:R-:W-:Y:S01]  /*04e0*/  SHF.R.U32.HI R5, RZ, 0x1, R57 ;  /* 0x00000001ff057819 */ /* 0x000fe20000011639 */
[----:B------:R-:W0:Y:S03]  /*04f0*/  LDC.64 R18, c[0x0][0x220] ;  /* 0x00008800ff127b82 */ /* 0x000e260000000a00 */
[----:B------:R-:W-:Y:S01]  /*0500*/  LOP3.LUT R5, R14, R5, RZ, 0x3c, !PT ;  /* 0x000000050e057212 */ /* 0x000fe200078e3cff */
[----:B------:R-:W-:-:S03]  /*0510*/  ULEA UR8, UR8, UR4, 0x18 ;  /* 0x0000000408087291 */ /* 0x000fc6000f8ec03f */
[----:B------:R-:W-:Y:S01]  /*0520*/  LOP3.LUT R14, R5, 0x40, RZ, 0x3c, !PT ;  /* 0x00000040050e7812 */ /* 0x000fe200078e3cff */
[----:B------:R-:W-:Y:S02]  /*0530*/  UIADD3 UR4, UR8, 0x800, URZ ;  /* 0x0000080008047890 */ /* 0x000fe4000fffe03f */
[----:B------:R-:W-:Y:S02]  /*0540*/  USHF.R.U32.HI UR5, URZ, 0x4, UR8 ;  /* 0x000000043f057899 */ /* 0x000fe40008011608 */
[----:B------:R-:W-:Y:S02]  /*0550*/  USHF.R.U32.HI UR6, URZ, 0x4, UR4 ;  /* 0x000000043f067899 */ /* 0x000fe40008011604 */
[----:B------:R-:W-:Y:S02]  /*0560*/  USGXT.U32 UR4, UR5, 0xe ;  /* 0x0000000e0504789a */ /* 0x000fe40008000000 */
[----:B------:R-:W-:Y:S01]  /*0570*/  USGXT.U32 UR6, UR6, 0xe ;  /* 0x0000000e0606789a */ /* 0x000fe20008000000 */
[----:B------:R-:W-:Y:S01]  /*0580*/  UMOV UR5, 0xc0000010 ;  /* 0xc000001000057882 */ /* 0x000fe20000000000 */
[----:B--2---:R-:W-:Y:S04]  /*0590*/  STS.U16 [R7+UR8], R8 ;  /* 0x0000000807007988 */ /* 0x004fe80008000408 */
[----:B----4-:R-:W-:Y:S04]  /*05a0*/  STS.U16 [R7+UR8+0x100], R9 ;  /* 0x0001000907007988 */ /* 0x010fe80008000408 */
[----:B---3--:R-:W-:Y:S04]  /*05b0*/  STS.U16 [R7+UR8+0x200], R10 ;  /* 0x0002000a07007988 */ /* 0x008fe80008000408 */
[----:B-----5:R-:W-:Y:S04]  /*05c0*/  STS.U16 [R7+UR8+0x300], R30 ;  /* 0x0003001e07007988 */ /* 0x020fe80008000408 */
[----:B------:R-:W-:Y:S04]  /*05d0*/  STS.U16 [R7+UR8+0x500], R11 ;  /* 0x0005000b07007988 */ /* 0x000fe80008000408 */
[----:B------:R1:W-:Y:S04]  /*05e0*/  STS.U16 [R7+UR8+0x400], R31 ;  /* 0x0004001f07007988 */ /* 0x0003e80008000408 */
[----:B------:R-:W-:Y:S04]  /*05f0*/  STS.U16 [R7+UR8+0x600], R12 ;  /* 0x0006000c07007988 */ /* 0x000fe80008000408 */
[----:B------:R2:W-:Y:S04]  /*0600*/  STS.U16 [R7+UR8+0x700], R6 ;  /* 0x0007000607007988 */ /* 0x0005e80008000408 */
[----:B------:R-:W-:Y:S04]  /*0610*/  STS.U16 [R5+UR8+0x800], R58 ;  /* 0x0008003a05007988 */ /* 0x000fe80008000408 */
[----:B------:R3:W-:Y:S04]  /*0620*/  STS.U16 [R5+UR8+0xc00], R60 ;  /* 0x000c003c05007988 */ /* 0x0007e80008000408 */
[----:B------:R4:W-:Y:S04]  /*0630*/  STS.U16 [R14+UR8+0x800], R59 ;  /* 0x0008003b0e007988 */ /* 0x0009e80008000408 */
[----:B------:R5:W-:Y:S01]  /*0640*/  STS.U16 [R14+UR8+0xc00], R61 ;  /* 0x000c003d0e007988 */ /* 0x000be20008000408 */
[----:B------:R-:W-:Y:S06]  /*0650*/  BAR.SYNC.DEFER_BLOCKING 0x0 ;  /* 0x0000000000007b1d */ /* 0x000fec0000010000 */
[----:B-1----:R-:W-:-:S06]  /*0660*/  WARPGROUP.ARRIVE ;  /* 0x00000000000079c5 */ /* 0x002fcc0000000000 */
[----:B------:R-:W-:Y:S01]  /*0670*/  HGMMA.64x64x16.F32 R24, gdesc[UR4].tnspB, RZ, !UPT, gsb0 ;  /* 0x40e00000041879f0 */ /* 0x000fe2000c0008ff */
[C---:B--2---:R-:W-:Y:S01]  /*0680*/  IMAD.SHL.U32 R7, R4.reuse, 0x100, RZ ;  /* 0x0000010004077824 */ /* 0x044fe200078e00ff */
[C---:B------:R-:W-:Y:S01]  /*0690*/  SHF.L.U32 R6, R4.reuse, 0x5, RZ ;  /* 0x0000000504067819 */ /* 0x040fe200000006ff */
[----:B---3--:R-:W-:-:S03]  /*06a0*/  IMAD.SHL.U32 R5, R4, 0x10, RZ ;  /* 0x0000001004057824 */ /* 0x008fc600078e00ff */
[----:B------:R-:W-:Y:S02]  /*06b0*/  LOP3.LUT R6, R6, 0x60, RZ, 0xc0, !PT ;  /* 0x0000006006067812 */ /* 0x000fe400078ec0ff */
[----:B------:R-:W-:Y:S02]  /*06c0*/  LOP3.LUT R58, R7, 0x1800, RZ, 0xc0, !PT ;  /* 0x00001800073a7812 */ /* 0x000fe400078ec0ff */
[--C-:B------:R-:W-:Y:S02]  /*06d0*/  LOP3.LUT R6, R6, 0x780, R5.reuse, 0xf8, !PT ;  /* 0x0000078006067812 */ /* 0x100fe400078ef805 */
[----:B------:R-:W-:Y:S02]  /*06e0*/  LOP3.LUT R58, R58, 0x70, R5, 0xf8, !PT ;  /* 0x000000703a3a7812 */ /* 0x000fe400078ef805 */
[--C-:B------:R-:W-:Y:S02]  /*06f0*/  SHF.R.S32.HI R8, RZ, 0x2, R4.reuse ;  /* 0x00000002ff087819 */ /* 0x100fe40000011404 */
[----:B------:R-:W-:-:S02]  /*0700*/  SHF.R.S32.HI R5, RZ, 0x5, R4 ;  /* 0x00000005ff057819 */ /* 0x000fc40000011404 */
[----:B----4-:R-:W-:Y:S02]  /*0710*/  SGXT R59, R8, 0x1 ;  /* 0x00000001083b781a */ /* 0x010fe40000000200 */
[----:B------:R-:W-:Y:S01]  /*0720*/  SGXT R5, R5, 0x1 ;  /* 0x000000010505781a */ /* 0x000fe20000000200 */
[----:B------:R-:W-:Y:S01]  /*0730*/  IMAD.SHL.U32 R8, R4, 0x2, RZ ;  /* 0x0000000204087824 */ /* 0x000fe200078e00ff */
[----:B------:R-:W-:Y:S02]  /*0740*/  LOP3.LUT R59, R6, 0x2010, R59, 0xf8, !PT ;  /* 0x00002010063b7812 */ /* 0x000fe400078ef83b */
[----:B------:R-:W-:-:S04]  /*0750*/  LOP3.LUT R9, R5, 0x2010, RZ, 0xc0, !PT ;  /* 0x0000201005097812 */ /* 0x000fc800078ec0ff */
[----:B-----5:R-:W-:Y:S01]  /*0760*/  LOP3.LUT R61, R9, 0x180, R8, 0xf8, !PT ;  /* 0x00000180093d7812 */ /* 0x020fe200078ef808 */
[----:B------:R-:W-:Y:S02]  /*0770*/  WARPGROUP.DEPBAR.LE gsb0, 0x0 ;  /* 0x00008000000079c5 */ /* 0x000fe40000010000 */
[----:B------:R-:W-:Y:S02]  /*0780*/  IMAD.MOV.U32 R4, RZ, RZ, R24 ;  /* 0x000000ffff047224 */ /* 0x000fe400078e0018 */
[----:B------:R-:W-:Y:S02]  /*0790*/  IMAD.MOV.U32 R5, RZ, RZ, R26 ;  /* 0x000000ffff057224 */ /* 0x000fe400078e001a */
[----:B------:R-:W-:Y:S02]  /*07a0*/  IMAD.MOV.U32 R6, RZ, RZ, R40 ;  /* 0x000000ffff067224 */ /* 0x000fe400078e0028 */
[----:B------:R-:W-:Y:S01]  /*07b0*/  IMAD.MOV.U32 R7, RZ, RZ, R42 ;  /* 0x000000ffff077224 */ /* 0x000fe200078e002a */
[----:B------:R-:W-:Y:S01]  /*07c0*/  BAR.SYNC.DEFER_BLOCKING 0x0 ;  /* 0x0000000000007b1d */ /* 0x000fe20000010000 */
[----:B------:R-:W-:-:S02]  /*07d0*/  IMAD.MOV.U32 R8, RZ, RZ, R32 ;  /* 0x000000ffff087224 */ /* 0x000fc400078e0020 */
[----:B------:R-:W-:Y:S02]  /*07e0*/  IMAD.MOV.U32 R9, RZ, RZ, R34 ;  /* 0x000000ffff097224 */ /* 0x000fe400078e0022 */
[----:B------:R-:W-:Y:S02]  /*07f0*/  IMAD.MOV.U32 R10, RZ, RZ, R48 ;  /* 0x000000ffff0a7224 */ /* 0x000fe400078e0030 */
[----:B------:R-:W-:Y:S02]  /*0800*/  IMAD.MOV.U32 R11, RZ, RZ, R50 ;  /* 0x000000ffff0b7224 */ /* 0x000fe400078e0032 */
[----:B------:R-:W-:Y:S02]  /*0810*/  IMAD.MOV.U32 R12, RZ, RZ, R36 ;  /* 0x000000ffff0c7224 */ /* 0x000fe400078e0024 */
[----:B------:R-:W-:Y:S02]  /*0820*/  IMAD.MOV.U32 R13, RZ, RZ, R38 ;  /* 0x000000ffff0d7224 */ /* 0x000fe400078e0026 */
[----:B------:R-:W-:-:S02]  /*0830*/  IMAD.MOV.U32 R14, RZ, RZ, R52 ;  /* 0x000000ffff0e7224 */ /* 0x000fc400078e0034 */
[----:B------:R-:W-:Y:S01]  /*0840*/  IMAD.MOV.U32 R15, RZ, RZ, R54 ;  /* 0x000000ffff0f7224 */ /* 0x000fe200078e0036 */
[----:B------:R-:W-:Y:S01]  /*0850*/  LOP3.LUT R34, R59, 0x10, RZ, 0x3c, !PT ;  /* 0x000000103b227812 */ /* 0x000fe200078e3cff */
[----:B------:R1:W-:Y:S01]  /*0860*/  STS.128 [R59+UR8], R4 ;  /* 0x000000043b007988 */ /* 0x0003e20008000c08 */
[----:B------:R-:W-:Y:S02]  /*0870*/  IMAD.MOV.U32 R24, RZ, RZ, R37 ;  /* 0x000000ffff187224 */ /* 0x000fe400078e0025 */
[----:B------:R-:W-:Y:S01]  /*0880*/  IMAD.MOV.U32 R26, RZ, RZ, R53 ;  /* 0x000000ffff1a7224 */ /* 0x000fe200078e0035 */
[----:B------:R2:W-:Y:S04]  /*0890*/  STS.128 [R59+UR8+0x1000], R8 ;  /* 0x001000083b007988 */ /* 0x0005e80008000c08 */
[----:B------:R3:W-:Y:S01]  /*08a0*/  STS.128 [R59+UR8+0x1800], R12 ;  /* 0x0018000c3b007988 */ /* 0x0007e20008000c08 */
[----:B-1----:R-:W-:Y:S01]  /*08b0*/  IMAD.MOV.U32 R4, RZ, RZ, R28 ;  /* 0x000000ffff047224 */ /* 0x002fe200078e001c */
[----:B------:R-:W-:Y:S01]  /*08c0*/  MOV R7, R46 ;  /* 0x0000002e00077202 */ /* 0x000fe20000000f00 */
[----:B------:R-:W-:-:S02]  /*08d0*/  IMAD.MOV.U32 R5, RZ, RZ, R30 ;  /* 0x000000ffff057224 */ /* 0x000fc400078e001e */
[----:B------:R-:W-:Y:S02]  /*08e0*/  IMAD.MOV.U32 R6, RZ, RZ, R44 ;  /* 0x000000ffff067224 */ /* 0x000fe400078e002c */
[----:B--2---:R-:W-:-:S03]  /*08f0*/  IMAD.MOV.U32 R8, RZ, RZ, R29 ;  /* 0x000000ffff087224 */ /* 0x004fc600078e001d */
[----:B------:R1:W-:Y:S01]  /*0900*/  STS.128 [R59+UR8+0x800], R4 ;  /* 0x000800043b007988 */ /* 0x0003e20008000c08 */
[----:B------:R-:W-:Y:S02]  /*0910*/  IMAD.MOV.U32 R9, RZ, RZ, R31 ;  /* 0x000000ffff097224 */ /* 0x000fe400078e001f */
[----:B------:R-:W-:Y:S02]  /*0920*/  IMAD.MOV.U32 R10, RZ, RZ, R45 ;  /* 0x000000ffff0a7224 */ /* 0x000fe400078e002d */
[----:B------:R-:W-:Y:S02]  /*0930*/  IMAD.MOV.U32 R11, RZ, RZ, R47 ;  /* 0x000000ffff0b7224 */ /* 0x000fe400078e002f */
[----:B---3--:R-:W-:Y:S02]  /*0940*/  IMAD.MOV.U32 R12, RZ, RZ, R33 ;  /* 0x000000ffff0c7224 */ /* 0x008fe400078e0021 */
[----:B------:R-:W-:Y:S02]  /*0950*/  IMAD.MOV.U32 R13, RZ, RZ, R35 ;  /* 0x000000ffff0d7224 */ /* 0x000fe400078e0023 */
[----:B------:R-:W-:-:S02]  /*0960*/  IMAD.MOV.U32 R14, RZ, RZ, R49 ;  /* 0x000000ffff0e7224 */ /* 0x000fc400078e0031 */
[----:B------:R-:W-:Y:S02]  /*0970*/  IMAD.MOV.U32 R15, RZ, RZ, R51 ;  /* 0x000000ffff0f7224 */ /* 0x000fe400078e0033 */
[----:B-1----:R-:W-:Y:S01]  /*0980*/  IMAD.MOV.U32 R4, RZ, RZ, R25 ;  /* 0x000000ffff047224 */ /* 0x002fe200078e0019 */
[----:B------:R-:W-:Y:S01]  /*0990*/  MOV R6, R41 ;  /* 0x0000002900067202 */ /* 0x000fe20000000f00 */
[----:B------:R-:W-:Y:S01]  /*09a0*/  IMAD.MOV.U32 R5, RZ, RZ, R27 ;  /* 0x000000ffff057224 */ /* 0x000fe200078e001b */
[----:B------:R-:W-:Y:S01]  /*09b0*/  MOV R25, R39 ;  /* 0x0000002700197202 */ /* 0x000fe20000000f00 */
[----:B------:R-:W-:Y:S02]  /*09c0*/  IMAD.MOV.U32 R7, RZ, RZ, R43 ;  /* 0x000000ffff077224 */ /* 0x000fe400078e002b */
[----:B------:R-:W-:Y:S01]  /*09d0*/  IMAD.MOV.U32 R27, RZ, RZ, R55 ;  /* 0x000000ffff1b7224 */ /* 0x000fe200078e0037 */
[----:B------:R-:W-:Y:S04]  /*09e0*/  STS.128 [R34+UR8+0x800], R8 ;  /* 0x0008000822007988 */ /* 0x000fe80008000c08 */
[----:B------:R-:W-:Y:S04]  /*09f0*/  STS.128 [R34+UR8], R4 ;  /* 0x0000000422007988 */ /* 0x000fe80008000c08 */
[----:B------:R-:W-:Y:S04]  /*0a00*/  STS.128 [R34+UR8+0x1000], R12 ;  /* 0x0010000c22007988 */ /* 0x000fe80008000c08 */
[----:B------:R1:W-:Y:S01]  /*0a10*/  STS.128 [R34+UR8+0x1800], R24 ;  /* 0x0018001822007988 */ /* 0x0003e20008000c08 */
[----:B------:R-:W-:Y:S01]  /*0a20*/  LOP3.LUT R58, R61, R58, RZ, 0x3c, !PT ;  /* 0x0000003a3d3a7212 */ /* 0x000fe200078e3cff */
[----:B------:R-:W-:Y:S01]  /*0a30*/  BAR.SYNC.DEFER_BLOCKING 0x0 ;  /* 0x0000000000007b1d */ /* 0x000fe20000010000 */
[----:B0-----:R-:W-:-:S05]  /*0a40*/  LEA R32, P0, R57, R18, 0x3 ;  /* 0x0000001239207211 */ /* 0x001fca00078018ff */
[----:B------:R-:W0:Y:S04]  /*0a50*/  LDS.128 R28, [R58+UR8] ;  /* 0x000000083a1c7984 */ /* 0x000e280008000c00 */
[----:B------:R-:W2:Y:S04]  /*0a60*/  LDS.128 R4, [R58+UR8+0x200] ;  /* 0x000200083a047984 */ /* 0x000ea80008000c00 */
[----:B------:R-:W3:Y:S04]  /*0a70*/  LDS.128 R8, [R58+UR8+0x400] ;  /* 0x000400083a087984 */ /* 0x000ee80008000c00 */
[----:B------:R-:W4:Y:S01]  /*0a80*/  LDS.128 R12, [R58+UR8+0x600] ;  /* 0x000600083a0c7984 */ /* 0x000f220008000c00 */
[----:B------:R-:W-:Y:S01]  /*0a90*/  LEA.HI.X R33, R20, R19, RZ, 0x2, P0 ;  /* 0x0000001314217211 */ /* 0x000fe200000f14ff */
[C---:B------:R-:W-:Y:S01]  /*0aa0*/  IMAD.SHL.U32 R36, R23.reuse, 0x40, RZ ;  /* 0x0000004017247824 */ /* 0x040fe200078e00ff */
[-C--:B------:R-:W-:Y:S01]  /*0ab0*/  LEA R56, P0, R56, R18.reuse, 0x8 ;  /* 0x0000001238387211 */ /* 0x080fe200078040ff */
[C---:B------:R-:W-:Y:S01]  /*0ac0*/  IMAD.SHL.U32 R38, R22.reuse, 0x40, RZ ;  /* 0x0000004016267824 */ /* 0x040fe200078e00ff */
[-C--:B------:R-:W-:Y:S01]  /*0ad0*/  LEA R20, P1, R23, R18.reuse, 0x8 ;  /* 0x0000001217147211 */ /* 0x080fe200078240ff */
[C---:B------:R-:W-:Y:S01]  /*0ae0*/  IMAD.SHL.U32 R40, R21.reuse, 0x40, RZ ;  /* 0x0000004015287824 */ /* 0x040fe200078e00ff */
[-C--:B------:R-:W-:Y:S01]  /*0af0*/  LEA R22, P2, R22, R18.reuse, 0x8 ;  /* 0x0000001216167211 */ /* 0x080fe200078440ff */
[----:B------:R-:W-:Y:S01]  /*0b00*/  IMAD.SHL.U32 R44, R16, 0x40, RZ ;  /* 0x00000040102c7824 */ /* 0x000fe200078e00ff */
[-C--:B-1----:R-:W-:Y:S01]  /*0b10*/  LEA R24, P3, R21, R18.reuse, 0x8 ;  /* 0x0000001215187211 */ /* 0x082fe200078640ff */
[C---:B------:R-:W-:Y:S01]  /*0b20*/  IMAD.SHL.U32 R42, R3.reuse, 0x40, RZ ;  /* 0x00000040032a7824 */ /* 0x040fe200078e00ff */
[----:B------:R-:W-:-:S02]  /*0b30*/  LEA R26, P4, R3, R18, 0x8 ;  /* 0x00000012031a7211 */ /* 0x000fc400078840ff */
[-C--:B------:R-:W-:Y:S02]  /*0b40*/  LEA R16, P5, R16, R18.reuse, 0x8 ;  /* 0x0000001210107211 */ /* 0x080fe400078a40ff */
[C---:B------:R-:W-:Y:S01]  /*0b50*/  LEA R18, P6, R2.reuse, R18, 0x8 ;  /* 0x0000001202127211 */ /* 0x040fe200078c40ff */
[----:B------:R-:W-:Y:S01]  /*0b60*/  IMAD.SHL.U32 R2, R2, 0x40, RZ ;  /* 0x0000004002027824 */ /* 0x000fe200078e00ff */
[-C--:B------:R-:W-:Y:S02]  /*0b70*/  LEA.HI.X R57, R17, R19.reuse, RZ, 0x2, P0 ;  /* 0x0000001311397211 */ /* 0x080fe400000f14ff */
[-C--:B------:R-:W-:Y:S02]  /*0b80*/  LEA.HI.X R21, R36, R19.reuse, RZ, 0x2, P1 ;  /* 0x0000001324157211 */ /* 0x080fe400008f14ff */
[-C--:B------:R-:W-:Y:S01]  /*0b90*/  LEA.HI.X R23, R38, R19.reuse, RZ, 0x2, P2 ;  /* 0x0000001326177211 */ /* 0x080fe200010f14ff */
[----:B------:R-:W-:Y:S01]  /*0ba0*/  IMAD.WIDE.U32 R32, R0, 0x4, R32 ;  /* 0x0000000400207825 */ /* 0x000fe200078e0020 */
[----:B------:R-:W-:-:S02]  /*0bb0*/  LEA.HI.X R25, R40, R19, RZ, 0x2, P3 ;  /* 0x0000001328197211 */ /* 0x000fc400018f14ff */
[-C--:B------:R-:W-:Y:S01]  /*0bc0*/  LEA.HI.X R27, R42, R19.reuse, RZ, 0x2, P4 ;  /* 0x000000132a1b7211 */ /* 0x080fe200020f14ff */
[----:B------:R-:W-:Y:S01]  /*0bd0*/  IMAD.WIDE.U32 R56, R0, 0x4, R56 ;  /* 0x0000000400387825 */ /* 0x000fe200078e0038 */
[-C--:B------:R-:W-:Y:S02]  /*0be0*/  LEA.HI.X R17, R44, R19.reuse, RZ, 0x2, P5 ;  /* 0x000000132c117211 */ /* 0x080fe400028f14ff */
[----:B------:R-:W-:Y:S01]  /*0bf0*/  LEA.HI.X R19, R2, R19, RZ, 0x2, P6 ;  /* 0x0000001302137211 */ /* 0x000fe200030f14ff */
[C---:B------:R-:W-:Y:S01]  /*0c00*/  IMAD.WIDE.U32 R20, R0.reuse, 0x4, R20 ;  /* 0x0000000400147825 */ /* 0x040fe200078e0014 */
[----:B0-----:R-:W-:Y:S03]  /*0c10*/  STG.E desc[UR10][R32.64], R28 ;  /* 0x0000001c20007986 */ /* 0x001fe6000c10190a */
[C---:B------:R-:W-:Y:S01]  /*0c20*/  IMAD.WIDE.U32 R22, R0.reuse, 0x4, R22 ;  /* 0x0000000400167825 */ /* 0x040fe200078e0016 */
[----:B------:R-:W-:Y:S03]  /*0c30*/  STG.E desc[UR10][R32.64+0x80], R30 ;  /* 0x0000801e20007986 */ /* 0x000fe6000c10190a */
[C---:B------:R-:W-:Y:S01]  /*0c40*/  IMAD.WIDE.U32 R24, R0.reuse, 0x4, R24 ;  /* 0x0000000400187825 */ /* 0x040fe200078e0018 */
[----:B------:R-:W-:Y:S03]  /*0c50*/  STG.E desc[UR10][R56.64], R29 ;  /* 0x0000001d38007986 */ /* 0x000fe6000c10190a */
[C---:B------:R-:W-:Y:S01]  /*0c60*/  IMAD.WIDE.U32 R26, R0.reuse, 0x4, R26 ;  /* 0x00000004001a7825 */ /* 0x040fe200078e001a */
[----:B------:R-:W-:Y:S03]  /*0c70*/  STG.E desc[UR10][R56.64+0x80], R31 ;  /* 0x0000801f38007986 */ /* 0x000fe6000c10190a */
[C---:B------:R-:W-:Y:S01]  /*0c80*/  IMAD.WIDE.U32 R16, R0.reuse, 0x4, R16 ;  /* 0x0000000400107825 */ /* 0x040fe200078e0010 */
[----:B--2---:R-:W-:Y:S03]  /*0c90*/  STG.E desc[UR10][R20.64], R4 ;  /* 0x0000000414007986 */ /* 0x004fe6000c10190a */
[----:B------:R-:W-:Y:S01]  /*0ca0*/  IMAD.WIDE.U32 R18, R0, 0x4, R18 ;  /* 0x0000000400127825 */ /* 0x000fe200078e0012 */
[----:B------:R-:W-:Y:S04]  /*0cb0*/  STG.E desc[UR10][R20.64+0x80], R6 ;  /* 0x0000800614007986 */ /* 0x000fe8000c10190a */
[----:B------:R-:W-:Y:S04]  /*0cc0*/  STG.E desc[UR10][R22.64], R5 ;  /* 0x0000000516007986 */ /* 0x000fe8000c10190a */
[----:B------:R-:W-:Y:S04]  /*0cd0*/  STG.E desc[UR10][R22.64+0x80], R7 ;  /* 0x0000800716007986 */ /* 0x000fe8000c10190a */
[----:B---3--:R-:W-:Y:S04]  /*0ce0*/  STG.E desc[UR10][R24.64], R8 ;  /* 0x0000000818007986 */ /* 0x008fe8000c10190a */
[----:B------:R-:W-:Y:S04]  /*0cf0*/  STG.E desc[UR10][R24.64+0x80], R10 ;  /* 0x0000800a18007986 */ /* 0x000fe8000c10190a */
[----:B------:R-:W-:Y:S04]  /*0d00*/  STG.E desc[UR10][R26.64], R9 ;  /* 0x000000091a007986 */ /* 0x000fe8000c10190a */
[----:B------:R-:W-:Y:S04]  /*0d10*/  STG.E desc[UR10][R26.64+0x80], R11 ;  /* 0x0000800b1a007986 */ /* 0x000fe8000c10190a */
[----:B----4-:R-:W-:Y:S04]  /*0d20*/  STG.E desc[UR10][R16.64], R12 ;  /* 0x0000000c10007986 */ /* 0x010fe8000c10190a */
[----:B------:R-:W-:Y:S04]  /*0d30*/  STG.E desc[UR10][R16.64+0x80], R14 ;  /* 0x0000800e10007986 */ /* 0x000fe8000c10190a */
[----:B------:R-:W-:Y:S04]  /*0d40*/  STG.E desc[UR10][R18.64], R13 ;  /* 0x0000000d12007986 */ /* 0x000fe8000c10190a */
[----:B------:R-:W-:Y:S01]  /*0d50*/  STG.E desc[UR10][R18.64+0x80], R15 ;  /* 0x0000800f12007986 */ /* 0x000fe2000c10190a */
[----:B------:R-:W-:Y:S05]  /*0d60*/  EXIT ;  /* 0x000000000000794d */ /* 0x000fea0003800000 */
.L_x_0:
[----:B------:R-:W-:-:S00]  /*0d70*/  BRA `(.L_x_0) ;  /* 0xfffffffc00fc7947 */ /* 0x000fc0000383ffff */
[----:B------:R-:W-:-:S00]  /*0d80*/  NOP ;  /* 0x0000000000007918 */ /* 0x000fc00000000000 */
[----:B------:R-:W-:-:S00]  /*0d90*/  NOP ;  /* 0x0000000000007918 */ /* 0x000fc00000000000 */
[----:B------:R-:W-:-:S00]  /*0da0*/  NOP ;  /* 0x0000000000007918 */ /* 0x000fc00000000000 */
[----:B------:R-:W-:-:S00]  /*0db0*/  NOP ;  /* 0x0000000000007918 */ /* 0x000fc00000000000 */
[----:B------:R-:W-:-:S00]  /*0dc0*/  NOP ;  /* 0x0000000000007918 */ /* 0x000fc00000000000 */
[----:B------:R-:W-:-:S00]  /*0dd0*/  NOP ;  /* 0x0000000000007918 */ /* 0x000fc00000000000 */
[----:B------:R-:W-:-:S00]  /*0de0*/  NOP ;  /* 0x0000000000007918 */ /* 0x000fc00000000000 */
[----:B------:R-:W-:-:S00]  /*0df0*/  NOP ;  /* 0x0000000000007918 */ /* 0x000fc00000000000 */
.L_x_1:


//--------------------- .nv.shared.gluon_mma      --------------------------
	.section	.nv.shared.gluon_mma,"aw",@nobits
	.sectionflags	@""
	.align	16
	.zero		1024


//--------------------- .nv.shared.reserved.0     --------------------------
	.section	.nv.shared.reserved.0,"aw",@nobits
	.weak		__nv_reservedSMEM_offset_0_alias
	.size		__nv_reservedSMEM_offset_0_alias, 0, 0
	.other		__nv_reservedSMEM_offset_0_alias,@"STO_CUDA_RESERVED_SHARED STV_DEFAULT"
__nv_reservedSMEM_offset_0_alias:
	.zero		0


//--------------------- .nv.constant0.gluon_mma   --------------------------
	.section	.nv.constant0.gluon_mma,"a",@progbits
	.sectionflags	@""
	.align	4
.nv.constant0.gluon_mma:
	.zero		568


//--------------------- SYMBOLS --------------------------

	.type		.nv.reservedSmem.offset0,@object
	.size		.nv.reservedSmem.offset0,0x4
